//
// Generated by NVIDIA NVVM Compiler
//
// Compiler Build ID: CL-36424714
// Cuda compilation tools, release 13.0, V13.0.88
// Based on NVVM 20.0.0
//

.version 9.0
.target sm_100
.address_size 64

	// .globl	_Z13matmul_kernelPfS_S_iii

.visible .entry _Z13matmul_kernelPfS_S_iii(
	.param .u64 .ptr .align 1 _Z13matmul_kernelPfS_S_iii_param_0,
	.param .u64 .ptr .align 1 _Z13matmul_kernelPfS_S_iii_param_1,
	.param .u64 .ptr .align 1 _Z13matmul_kernelPfS_S_iii_param_2,
	.param .u32 _Z13matmul_kernelPfS_S_iii_param_3,
	.param .u32 _Z13matmul_kernelPfS_S_iii_param_4,
	.param .u32 _Z13matmul_kernelPfS_S_iii_param_5
)
{
	.reg .pred 	%p<13>;
	.reg .b32 	%r<41>;
	.reg .b32 	%f<68>;
	.reg .b64 	%rd<53>;

	ld.param.u64 	%rd7, [_Z13matmul_kernelPfS_S_iii_param_0];
	ld.param.u64 	%rd8, [_Z13matmul_kernelPfS_S_iii_param_1];
	ld.param.u64 	%rd6, [_Z13matmul_kernelPfS_S_iii_param_2];
	ld.param.u32 	%r20, [_Z13matmul_kernelPfS_S_iii_param_3];
	ld.param.u32 	%r18, [_Z13matmul_kernelPfS_S_iii_param_4];
	ld.param.u32 	%r19, [_Z13matmul_kernelPfS_S_iii_param_5];
	cvta.to.global.u64 	%rd1, %rd8;
	cvta.to.global.u64 	%rd2, %rd7;
	mov.u32 	%r21, %ctaid.y;
	mov.u32 	%r22, %ntid.y;
	mov.u32 	%r23, %tid.y;
	mad.lo.s32 	%r1, %r21, %r22, %r23;
	mov.u32 	%r24, %ctaid.x;
	mov.u32 	%r25, %ntid.x;
	mov.u32 	%r26, %tid.x;
	mad.lo.s32 	%r2, %r24, %r25, %r26;
	setp.ge.s32 	%p1, %r1, %r20;
	setp.ge.s32 	%p2, %r2, %r18;
	or.pred  	%p3, %p1, %p2;
	@%p3 bra 	$L__BB0_14;
	setp.lt.s32 	%p4, %r19, 1;
	mov.f32 	%f67, 0f00000000;
	@%p4 bra 	$L__BB0_13;
	mul.lo.s32 	%r3, %r19, %r1;
	and.b32  	%r4, %r19, 7;
	setp.lt.u32 	%p5, %r19, 8;
	mov.f32 	%f67, 0f00000000;
	mov.b32 	%r39, 0;
	@%p5 bra 	$L__BB0_5;
	and.b32  	%r39, %r19, 2147483640;
	neg.s32 	%r37, %r39;
	shl.b32 	%r7, %r18, 3;
	mul.wide.u32 	%rd9, %r3, 4;
	add.s64 	%rd10, %rd9, %rd2;
	add.s64 	%rd52, %rd10, 16;
	mov.f32 	%f67, 0f00000000;
	mul.wide.s32 	%rd13, %r18, 4;
	mov.u32 	%r36, %r2;
$L__BB0_4:
	.pragma "nounroll";
	ld.global.f32 	%f17, [%rd52+-16];
	mul.wide.s32 	%rd11, %r36, 4;
	add.s64 	%rd12, %rd1, %rd11;
	ld.global.f32 	%f18, [%rd12];
	fma.rn.f32 	%f19, %f17, %f18, %f67;
	ld.global.f32 	%f20, [%rd52+-12];
	add.s64 	%rd14, %rd12, %rd13;
	ld.global.f32 	%f21, [%rd14];
	fma.rn.f32 	%f22, %f20, %f21, %f19;
	ld.global.f32 	%f23, [%rd52+-8];
	add.s64 	%rd15, %rd14, %rd13;
	ld.global.f32 	%f24, [%rd15];
	fma.rn.f32 	%f25, %f23, %f24, %f22;
	ld.global.f32 	%f26, [%rd52+-4];
	add.s64 	%rd16, %rd15, %rd13;
	ld.global.f32 	%f27, [%rd16];
	fma.rn.f32 	%f28, %f26, %f27, %f25;
	ld.global.f32 	%f29, [%rd52];
	add.s64 	%rd17, %rd16, %rd13;
	ld.global.f32 	%f30, [%rd17];
	fma.rn.f32 	%f31, %f29, %f30, %f28;
	ld.global.f32 	%f32, [%rd52+4];
	add.s64 	%rd18, %rd17, %rd13;
	ld.global.f32 	%f33, [%rd18];
	fma.rn.f32 	%f34, %f32, %f33, %f31;
	ld.global.f32 	%f35, [%rd52+8];
	add.s64 	%rd19, %rd18, %rd13;
	ld.global.f32 	%f36, [%rd19];
	fma.rn.f32 	%f37, %f35, %f36, %f34;
	ld.global.f32 	%f38, [%rd52+12];
	add.s64 	%rd20, %rd19, %rd13;
	ld.global.f32 	%f39, [%rd20];
	fma.rn.f32 	%f67, %f38, %f39, %f37;
	add.s32 	%r37, %r37, 8;
	add.s32 	%r36, %r36, %r7;
	add.s64 	%rd52, %rd52, 32;
	setp.ne.s32 	%p6, %r37, 0;
	@%p6 bra 	$L__BB0_4;
$L__BB0_5:
	setp.eq.s32 	%p7, %r4, 0;
	@%p7 bra 	$L__BB0_13;
	and.b32  	%r13, %r19, 3;
	setp.lt.u32 	%p8, %r4, 4;
	@%p8 bra 	$L__BB0_8;
	add.s32 	%r28, %r39, %r3;
	mul.wide.u32 	%rd21, %r28, 4;
	add.s64 	%rd22, %rd2, %rd21;
	ld.global.f32 	%f41, [%rd22];
	mad.lo.s32 	%r29, %r39, %r18, %r2;
	mul.wide.s32 	%rd23, %r29, 4;
	add.s64 	%rd24, %rd1, %rd23;
	ld.global.f32 	%f42, [%rd24];
	fma.rn.f32 	%f43, %f41, %f42, %f67;
	cvt.u64.u32 	%rd25, %r3;
	cvt.u64.u32 	%rd26, %r39;
	add.s64 	%rd27, %rd26, %rd25;
	shl.b64 	%rd28, %rd27, 2;
	add.s64 	%rd29, %rd2, %rd28;
	ld.global.f32 	%f44, [%rd29+4];
	mul.wide.s32 	%rd30, %r18, 4;
	add.s64 	%rd31, %rd24, %rd30;
	ld.global.f32 	%f45, [%rd31];
	fma.rn.f32 	%f46, %f44, %f45, %f43;
	ld.global.f32 	%f47, [%rd29+8];
	add.s64 	%rd32, %rd31, %rd30;
	ld.global.f32 	%f48, [%rd32];
	fma.rn.f32 	%f49, %f47, %f48, %f46;
	ld.global.f32 	%f50, [%rd29+12];
	add.s64 	%rd33, %rd32, %rd30;
	ld.global.f32 	%f51, [%rd33];
	fma.rn.f32 	%f67, %f50, %f51, %f49;
	add.s32 	%r39, %r39, 4;
$L__BB0_8:
	setp.eq.s32 	%p9, %r13, 0;
	@%p9 bra 	$L__BB0_13;
	setp.eq.s32 	%p10, %r13, 1;
	@%p10 bra 	$L__BB0_11;
	add.s32 	%r30, %r39, %r3;
	mul.wide.u32 	%rd34, %r30, 4;
	add.s64 	%rd35, %rd2, %rd34;
	ld.global.f32 	%f53, [%rd35];
	mad.lo.s32 	%r31, %r39, %r18, %r2;
	mul.wide.s32 	%rd36, %r31, 4;
	add.s64 	%rd37, %rd1, %rd36;
	ld.global.f32 	%f54, [%rd37];
	fma.rn.f32 	%f55, %f53, %f54, %f67;
	cvt.u64.u32 	%rd38, %r3;
	cvt.u64.u32 	%rd39, %r39;
	add.s64 	%rd40, %rd39, %rd38;
	shl.b64 	%rd41, %rd40, 2;
	add.s64 	%rd42, %rd2, %rd41;
	ld.global.f32 	%f56, [%rd42+4];
	mul.wide.s32 	%rd43, %r18, 4;
	add.s64 	%rd44, %rd37, %rd43;
	ld.global.f32 	%f57, [%rd44];
	fma.rn.f32 	%f67, %f56, %f57, %f55;
	add.s32 	%r39, %r39, 2;
$L__BB0_11:
	and.b32  	%r32, %r19, 1;
	setp.eq.b32 	%p11, %r32, 1;
	not.pred 	%p12, %p11;
	@%p12 bra 	$L__BB0_13;
	add.s32 	%r33, %r39, %r3;
	mul.wide.u32 	%rd45, %r33, 4;
	add.s64 	%rd46, %rd2, %rd45;
	ld.global.f32 	%f58, [%rd46];
	mad.lo.s32 	%r34, %r39, %r18, %r2;
	mul.wide.s32 	%rd47, %r34, 4;
	add.s64 	%rd48, %rd1, %rd47;
	ld.global.f32 	%f59, [%rd48];
	fma.rn.f32 	%f67, %f58, %f59, %f67;
$L__BB0_13:
	mad.lo.s32 	%r35, %r18, %r1, %r2;
	cvta.to.global.u64 	%rd49, %rd6;
	mul.wide.s32 	%rd50, %r35, 4;
	add.s64 	%rd51, %rd49, %rd50;
	st.global.f32 	[%rd51], %f67;
$L__BB0_14:
	ret;

}


// ===== COMPILED SASS (sm_100) =====

	.target	sm_100

	.elftype	@"ET_EXEC"


//--------------------- .note.nv.tkinfo           --------------------------
	.section	.note.nv.tkinfo,"",@"SHT_NOTE"
	.sectionflags	@"SHF_NOTE_NV_TKINFO"
	.tkinfo
        /*0018*/ 	.word	0x00000002
        /*0030*/ 	.string	""
        /*0030*/ 	.string	"ptxas"
        /*0030*/ 	.string	"Cuda compilation tools, release 13.0, V13.0.88"
        /*0030*/ 	.string	"Build cuda_13.0.r13.0/compiler.36424714_0"
        /*0030*/ 	.string	"-arch sm_100 -m 64 "



//--------------------- .note.nv.cuinfo           --------------------------
	.section	.note.nv.cuinfo,"",@"SHT_NOTE"
	.sectionflags	@"SHF_NOTE_NV_CUINFO"
        /*0018*/ 	.short	0x0002
        /*001a*/ 	.short	0x0064
        /*001c*/ 	.short	0x0082
	.zero		2


//--------------------- .nv.info                  --------------------------
	.section	.nv.info,"",@"SHT_CUDA_INFO"
	.align	4


	//----- nvinfo : EIATTR_REGCOUNT
	.align		4
        /*0000*/ 	.byte	0x04, 0x2f
        /*0002*/ 	.short	(.L_1 - .L_0)
	.align		4
.L_0:
        /*0004*/ 	.word	index@(_Z13matmul_kernelPfS_S_iii)
        /*0008*/ 	.word	0x00000020


	//----- nvinfo : EIATTR_FRAME_SIZE
	.align		4
.L_1:
        /*000c*/ 	.byte	0x04, 0x11
        /*000e*/ 	.short	(.L_3 - .L_2)
	.align		4
.L_2:
        /*0010*/ 	.word	index@(_Z13matmul_kernelPfS_S_iii)
        /*0014*/ 	.word	0x00000000


	//----- nvinfo : EIATTR_MIN_STACK_SIZE
	.align		4
.L_3:
        /*0018*/ 	.byte	0x04, 0x12
        /*001a*/ 	.short	(.L_5 - .L_4)
	.align		4
.L_4:
        /*001c*/ 	.word	index@(_Z13matmul_kernelPfS_S_iii)
        /*0020*/ 	.word	0x00000000
.L_5:


//--------------------- .nv.compat                --------------------------
	.section	.nv.compat,"",@"SHT_CUDA_COMPAT_INFO"
	.align	4
        /*0000*/ 	.byte	0x02, 0x09, 0x00, 0x00, 0x02, 0x02, 0x01, 0x00, 0x02, 0x05, 0x05, 0x00, 0x03, 0x07, 0x01, 0x01
        /*0010*/ 	.byte	0x02, 0x03, 0x00, 0x00, 0x02, 0x06, 0x01, 0x00, 0x04, 0x0b, 0x08, 0x00, 0x09, 0x00, 0x00, 0x00
        /*0020*/ 	.byte	0x00, 0x00, 0x00, 0x00


//--------------------- .nv.info._Z13matmul_kernelPfS_S_iii --------------------------
	.section	.nv.info._Z13matmul_kernelPfS_S_iii,"",@"SHT_CUDA_INFO"
	.sectionflags	@""
	.align	4


	//----- nvinfo : EIATTR_CUDA_API_VERSION
	.align		4
        /*0000*/ 	.byte	0x04, 0x37
        /*0002*/ 	.short	(.L_7 - .L_6)
.L_6:
        /*0004*/ 	.word	0x00000082


	//----- nvinfo : EIATTR_KPARAM_INFO
	.align		4
.L_7:
        /*0008*/ 	.byte	0x04, 0x17
        /*000a*/ 	.short	(.L_9 - .L_8)
.L_8:
        /*000c*/ 	.word	0x00000000
        /*0010*/ 	.short	0x0005
        /*0012*/ 	.short	0x0020
        /*0014*/ 	.byte	0x00, 0xf0, 0x11, 0x00


	//----- nvinfo : EIATTR_KPARAM_INFO
	.align		4
.L_9:
        /*0018*/ 	.byte	0x04, 0x17
        /*001a*/ 	.short	(.L_11 - .L_10)
.L_10:
        /*001c*/ 	.word	0x00000000
        /*0020*/ 	.short	0x0004
        /*0022*/ 	.short	0x001c
        /*0024*/ 	.byte	0x00, 0xf0, 0x11, 0x00


	//----- nvinfo : EIATTR_KPARAM_INFO
	.align		4
.L_11:
        /*0028*/ 	.byte	0x04, 0x17
        /*002a*/ 	.short	(.L_13 - .L_12)
.L_12:
        /*002c*/ 	.word	0x00000000
        /*0030*/ 	.short	0x0003
        /*0032*/ 	.short	0x0018
        /*0034*/ 	.byte	0x00, 0xf0, 0x11, 0x00


	//----- nvinfo : EIATTR_KPARAM_INFO
	.align		4
.L_13:
        /*0038*/ 	.byte	0x04, 0x17
        /*003a*/ 	.short	(.L_15 - .L_14)
.L_14:
        /*003c*/ 	.word	0x00000000
        /*0040*/ 	.short	0x0002
        /*0042*/ 	.short	0x0010
        /*0044*/ 	.byte	0x00, 0xf5, 0x21, 0x00


	//----- nvinfo : EIATTR_KPARAM_INFO
	.align		4
.L_15:
        /*0048*/ 	.byte	0x04, 0x17
        /*004a*/ 	.short	(.L_17 - .L_16)
.L_16:
        /*004c*/ 	.word	0x00000000
        /*0050*/ 	.short	0x0001
        /*0052*/ 	.short	0x0008
        /*0054*/ 	.byte	0x00, 0xf5, 0x21, 0x00


	//----- nvinfo : EIATTR_KPARAM_INFO
	.align		4
.L_17:
        /*0058*/ 	.byte	0x04, 0x17
        /*005a*/ 	.short	(.L_19 - .L_18)
.L_18:
        /*005c*/ 	.word	0x00000000
        /*0060*/ 	.short	0x0000
        /*0062*/ 	.short	0x0000
        /*0064*/ 	.byte	0x00, 0xf5, 0x21, 0x00


	//----- nvinfo : EIATTR_SPARSE_MMA_MASK
	.align		4
.L_19:
        /*0068*/ 	.byte	0x03, 0x50
        /*006a*/ 	.short	0x0000


	//----- nvinfo : EIATTR_MAXREG_COUNT
	.align		4
        /*006c*/ 	.byte	0x03, 0x1b
        /*006e*/ 	.short	0x00ff


	//----- nvinfo : EIATTR_MERCURY_ISA_VERSION
	.align		4
        /*0070*/ 	.byte	0x03, 0x5f
        /*0072*/ 	.short	0x0101


	//----- nvinfo : EIATTR_VRC_CTA_INIT_COUNT
	.align		4
        /*0074*/ 	.byte	0x02, 0x4a
	.zero		1
	.zero		1


	//----- nvinfo : EIATTR_EXIT_INSTR_OFFSETS
	.align		4
        /*0078*/ 	.byte	0x04, 0x1c
        /*007a*/ 	.short	(.L_21 - .L_20)


	//   ....[0]....
.L_20:
        /*007c*/ 	.word	0x000000c0


	//   ....[1]....
        /*0080*/ 	.word	0x000008e0


	//----- nvinfo : EIATTR_CBANK_PARAM_SIZE
	.align		4
.L_21:
        /*0084*/ 	.byte	0x03, 0x19
        /*0086*/ 	.short	0x0024


	//----- nvinfo : EIATTR_PARAM_CBANK
	.align		4
        /*0088*/ 	.byte	0x04, 0x0a
        /*008a*/ 	.short	(.L_23 - .L_22)
	.align		4
.L_22:
        /*008c*/ 	.word	index@(.nv.constant0._Z13matmul_kernelPfS_S_iii)
        /*0090*/ 	.short	0x0380
        /*0092*/ 	.short	0x0024


	//----- nvinfo : EIATTR_SW_WAR
	.align		4
.L_23:
        /*0094*/ 	.byte	0x04, 0x36
        /*0096*/ 	.short	(.L_25 - .L_24)
.L_24:
        /*0098*/ 	.word	0x00000008
.L_25:


//--------------------- .nv.callgraph             --------------------------
	.section	.nv.callgraph,"",@"SHT_CUDA_CALLGRAPH"
	.align	4
	.sectionentsize	8
	.align		4
        /*0000*/ 	.word	0x00000000
	.align		4
        /*0004*/ 	.word	0xffffffff
	.align		4
        /*0008*/ 	.word	0x00000000
	.align		4
        /*000c*/ 	.word	0xfffffffe
	.align		4
        /*0010*/ 	.word	0x00000000
	.align		4
        /*0014*/ 	.word	0xfffffffd
	.align		4
        /*0018*/ 	.word	0x00000000
	.align		4
        /*001c*/ 	.word	0xfffffffc


//--------------------- .text._Z13matmul_kernelPfS_S_iii --------------------------
	.section	.text._Z13matmul_kernelPfS_S_iii,"ax",@progbits
	.align	128
        .global         _Z13matmul_kernelPfS_S_iii
        .type           _Z13matmul_kernelPfS_S_iii,@function
        .size           _Z13matmul_kernelPfS_S_iii,(.L_x_5 - _Z13matmul_kernelPfS_S_iii)
        .other          _Z13matmul_kernelPfS_S_iii,@"STO_CUDA_ENTRY STV_DEFAULT"
_Z13matmul_kernelPfS_S_iii:
.text._Z13matmul_kernelPfS_S_iii:
[----:B------:R-:W-:Y:S01]  /*0000*/  LDC R1, c[0x0][0x37c] ;  /* 0x0000df00ff017b82 */ /* 0x000fe20000000800 */
[----:B------:R-:W0:Y:S07]  /*0010*/  S2R R5, SR_TID.X ;  /* 0x0000000000057919 */ /* 0x000e2e0000002100 */
[----:B------:R-:W1:Y:S01]  /*0020*/  LDC R19, c[0x0][0x364] ;  /* 0x0000d900ff137b82 */ /* 0x000e620000000800 */
[----:B------:R-:W1:Y:S07]  /*0030*/  S2R R4, SR_TID.Y ;  /* 0x0000000000047919 */ /* 0x000e6e0000002200 */
[----:B------:R-:W0:Y:S08]  /*0040*/  S2UR UR5, SR_CTAID.X ;  /* 0x00000000000579c3 */ /* 0x000e300000002500 */
[----:B------:R-:W0:Y:S08]  /*0050*/  LDC R0, c[0x0][0x360] ;  /* 0x0000d800ff007b82 */ /* 0x000e300000000800 */
[----:B------:R-:W1:Y:S08]  /*0060*/  S2UR UR4, SR_CTAID.Y ;  /* 0x00000000000479c3 */ /* 0x000e700000002600 */
[----:B------:R-:W2:Y:S01]  /*0070*/  LDC.64 R2, c[0x0][0x398] ;  /* 0x0000e600ff027b82 */ /* 0x000ea20000000a00 */
[----:B0-----:R-:W-:-:S02]  /*0080*/  IMAD R0, R0, UR5, R5 ;  /* 0x0000000500007c24 */ /* 0x001fc4000f8e0205 */
[----:B-1----:R-:W-:-:S03]  /*0090*/  IMAD R19, R19, UR4, R4 ;  /* 0x0000000413137c24 */ /* 0x002fc6000f8e0204 */
[----:B--2---:R-:W-:-:S04]  /*00a0*/  ISETP.GE.AND P0, PT, R0, R3, PT ;  /* 0x000000030000720c */ /* 0x004fc80003f06270 */
[----:B------:R-:W-:-:S13]  /*00b0*/  ISETP.GE.OR P0, PT, R19, R2, P0 ;  /* 0x000000021300720c */ /* 0x000fda0000706670 */
[----:B------:R-:W-:Y:S05]  /*00c0*/  @P0 EXIT ;  /* 0x000000000000094d */ /* 0x000fea0003800000 */
[----:B------:R-:W0:Y:S01]  /*00d0*/  LDC R2, c[0x0][0x3a0] ;  /* 0x0000e800ff027b82 */ /* 0x000e220000000800 */
[----:B------:R-:W1:Y:S01]  /*00e0*/  LDCU.64 UR4, c[0x0][0x358] ;  /* 0x00006b00ff0477ac */ /* 0x000e620008000a00 */
[----:B------:R-:W-:Y:S01]  /*00f0*/  HFMA2 R24, -RZ, RZ, 0, 0 ;  /* 0x00000000ff187431 */ /* 0x000fe200000001ff */
[----:B0-----:R-:W-:-:S13]  /*0100*/  ISETP.GE.AND P0, PT, R2, 0x1, PT ;  /* 0x000000010200780c */ /* 0x001fda0003f06270 */
[----:B-1----:R-:W-:Y:S05]  /*0110*/  @!P0 BRA `(.L_x_0) ;  /* 0x0000000400e08947 */ /* 0x002fea0003800000 */
[C---:B------:R-:W-:Y:S01]  /*0120*/  ISETP.GE.U32.AND P1, PT, R2.reuse, 0x8, PT ;  /* 0x000000080200780c */ /* 0x040fe20003f26070 */
[----:B------:R-:W-:Y:S01]  /*0130*/  IMAD R20, R19, R2, RZ ;  /* 0x0000000213147224 */ /* 0x000fe200078e02ff */
[----:B------:R-:W-:Y:S02]  /*0140*/  LOP3.LUT R27, R2, 0x7, RZ, 0xc0, !PT ;  /* 0x00000007021b7812 */ /* 0x000fe400078ec0ff */
[----:B------:R-:W-:Y:S02]  /*0150*/  MOV R24, RZ ;  /* 0x000000ff00187202 */ /* 0x000fe40000000f00 */
[----:B------:R-:W-:Y:S02]  /*0160*/  ISETP.NE.AND P0, PT, R27, RZ, PT ;  /* 0x000000ff1b00720c */ /* 0x000fe40003f05270 */
[----:B------:R-:W-:-:S05]  /*0170*/  MOV R21, RZ ;  /* 0x000000ff00157202 */ /* 0x000fca0000000f00 */
[----:B------:R-:W-:Y:S06]  /*0180*/  @!P1 BRA `(.L_x_1) ;  /* 0x0000000000c49947 */ /* 0x000fec0003800000 */
[----:B------:R-:W0:Y:S01]  /*0190*/  LDC.64 R4, c[0x0][0x380] ;  /* 0x0000e000ff047b82 */ /* 0x000e220000000a00 */
[----:B------:R-:W-:Y:S02]  /*01a0*/  LOP3.LUT R21, R2, 0x7ffffff8, RZ, 0xc0, !PT ;  /* 0x7ffffff802157812 */ /* 0x000fe400078ec0ff */
[----:B------:R-:W-:Y:S02]  /*01b0*/  MOV R24, RZ ;  /* 0x000000ff00187202 */ /* 0x000fe40000000f00 */
[----:B------:R-:W-:Y:S02]  /*01c0*/  MOV R18, R0 ;  /* 0x0000000000127202 */ /* 0x000fe40000000f00 */
[----:B------:R-:W-:Y:S01]  /*01d0*/  IADD3 R22, PT, PT, -R21, RZ, RZ ;  /* 0x000000ff15167210 */ /* 0x000fe20007ffe1ff */
[----:B0-----:R-:W-:-:S03]  /*01e0*/  IMAD.WIDE.U32 R4, R20, 0x4, R4 ;  /* 0x0000000414047825 */ /* 0x001fc600078e0004 */
[----:B------:R-:W-:-:S04]  /*01f0*/  IADD3 R6, P1, PT, R4, 0x10, RZ ;  /* 0x0000001004067810 */ /* 0x000fc80007f3e0ff */
[----:B------:R-:W-:-:S09]  /*0200*/  IADD3.X R7, PT, PT, RZ, R5, RZ, P1, !PT ;  /* 0x00000005ff077210 */ /* 0x000fd20000ffe4ff */
.L_x_2:
[----:B------:R-:W0:Y:S01]  /*0210*/  LDC.64 R16, c[0x0][0x388] ;  /* 0x0000e200ff107b82 */ /* 0x000e220000000a00 */
[----:B------:R-:W-:Y:S02]  /*0220*/  MOV R4, R6 ;  /* 0x0000000600047202 */ /* 0x000fe40000000f00 */
[----:B------:R-:W-:-:S05]  /*0230*/  MOV R5, R7 ;  /* 0x0000000700057202 */ /* 0x000fca0000000f00 */
[----:B------:R-:W2:Y:S04]  /*0240*/  LDG.E R25, desc[UR4][R4.64+-0x10] ;  /* 0xfffff00404197981 */ /* 0x000ea8000c1e1900 */
[----:B------:R-:W3:Y:S04]  /*0250*/  LDG.E R23, desc[UR4][R4.64+-0xc] ;  /* 0xfffff40404177981 */ /* 0x000ee8000c1e1900 */
[----:B------:R-:W4:Y:S04]  /*0260*/  LDG.E R29, desc[UR4][R4.64+-0x8] ;  /* 0xfffff804041d7981 */ /* 0x000f28000c1e1900 */
[----:B------:R-:W5:Y:S01]  /*0270*/  LDG.E R28, desc[UR4][R4.64+-0x4] ;  /* 0xfffffc04041c7981 */ /* 0x000f62000c1e1900 */
[----:B0-----:R-:W-:-:S05]  /*0280*/  IMAD.WIDE R16, R18, 0x4, R16 ;  /* 0x0000000412107825 */ /* 0x001fca00078e0210 */
[----:B------:R0:W2:Y:S01]  /*0290*/  LDG.E R26, desc[UR4][R16.64] ;  /* 0x00000004101a7981 */ /* 0x0000a2000c1e1900 */
[----:B------:R-:W-:-:S04]  /*02a0*/  IMAD.WIDE R14, R3, 0x4, R16 ;  /* 0x00000004030e7825 */ /* 0x000fc800078e0210 */
[C---:B------:R-:W-:Y:S02]  /*02b0*/  IMAD.WIDE R6, R3.reuse, 0x4, R14 ;  /* 0x0000000403067825 */ /* 0x040fe400078e020e */
[----:B------:R-:W3:Y:S02]  /*02c0*/  LDG.E R14, desc[UR4][R14.64] ;  /* 0x000000040e0e7981 */ /* 0x000ee4000c1e1900 */
[C---:B------:R-:W-:Y:S02]  /*02d0*/  IMAD.WIDE R10, R3.reuse, 0x4, R6 ;  /* 0x00000004030a7825 */ /* 0x040fe400078e0206 */
[----:B------:R-:W4:Y:S02]  /*02e0*/  LDG.E R6, desc[UR4][R6.64] ;  /* 0x0000000406067981 */ /* 0x000f24000c1e1900 */
[C---:B------:R-:W-:Y:S02]  /*02f0*/  IMAD.WIDE R8, R3.reuse, 0x4, R10 ;  /* 0x0000000403087825 */ /* 0x040fe400078e020a */
[----:B------:R-:W5:Y:S02]  /*0300*/  LDG.E R10, desc[UR4][R10.64] ;  /* 0x000000040a0a7981 */ /* 0x000f64000c1e1900 */
[----:B------:R-:W-:-:S02]  /*0310*/  IMAD.WIDE R12, R3, 0x4, R8 ;  /* 0x00000004030c7825 */ /* 0x000fc400078e0208 */
[----:B------:R-:W5:Y:S04]  /*0320*/  LDG.E R7, desc[UR4][R4.64] ;  /* 0x0000000404077981 */ /* 0x000f68000c1e1900 */
[----:B------:R-:W5:Y:S01]  /*0330*/  LDG.E R8, desc[UR4][R8.64] ;  /* 0x0000000408087981 */ /* 0x000f62000c1e1900 */
[----:B0-----:R-:W-:-:S03]  /*0340*/  IMAD.WIDE R16, R3, 0x4, R12 ;  /* 0x0000000403107825 */ /* 0x001fc600078e020c */
[----:B------:R-:W5:Y:S04]  /*0350*/  LDG.E R12, desc[UR4][R12.64] ;  /* 0x000000040c0c7981 */ /* 0x000f68000c1e1900 */
[----:B------:R-:W5:Y:S04]  /*0360*/  LDG.E R15, desc[UR4][R16.64] ;  /* 0x00000004100f7981 */ /* 0x000f68000c1e1900 */
[----:B------:R-:W5:Y:S04]  /*0370*/  LDG.E R9, desc[UR4][R4.64+0x4] ;  /* 0x0000040404097981 */ /* 0x000f68000c1e1900 */
[----:B------:R-:W5:Y:S01]  /*0380*/  LDG.E R11, desc[UR4][R4.64+0xc] ;  /* 0x00000c04040b7981 */ /* 0x000f62000c1e1900 */
[----:B--2---:R-:W-:Y:S01]  /*0390*/  FFMA R26, R25, R26, R24 ;  /* 0x0000001a191a7223 */ /* 0x004fe20000000018 */
[----:B------:R-:W-:-:S02]  /*03a0*/  IMAD.WIDE R24, R3, 0x4, R16 ;  /* 0x0000000403187825 */ /* 0x000fc400078e0210 */
[----:B------:R-:W2:Y:S04]  /*03b0*/  LDG.E R16, desc[UR4][R4.64+0x8] ;  /* 0x0000080404107981 */ /* 0x000ea8000c1e1900 */
[----:B------:R-:W2:Y:S01]  /*03c0*/  LDG.E R24, desc[UR4][R24.64] ;  /* 0x0000000418187981 */ /* 0x000ea2000c1e1900 */
[----:B---3--:R-:W-:Y:S01]  /*03d0*/  FFMA R14, R23, R14, R26 ;  /* 0x0000000e170e7223 */ /* 0x008fe2000000001a */
[----:B------:R-:W-:-:S03]  /*03e0*/  IADD3 R22, PT, PT, R22, 0x8, RZ ;  /* 0x0000000816167810 */ /* 0x000fc60007ffe0ff */
[----:B----4-:R-:W-:Y:S01]  /*03f0*/  FFMA R29, R29, R6, R14 ;  /* 0x000000061d1d7223 */ /* 0x010fe2000000000e */
[----:B------:R-:W-:-:S03]  /*0400*/  ISETP.NE.AND P1, PT, R22, RZ, PT ;  /* 0x000000ff1600720c */ /* 0x000fc60003f25270 */
[----:B-----5:R-:W-:Y:S01]  /*0410*/  FFMA R10, R28, R10, R29 ;  /* 0x0000000a1c0a7223 */ /* 0x020fe2000000001d */
[----:B------:R-:W-:-:S03]  /*0420*/  IADD3 R6, P2, PT, R4, 0x20, RZ ;  /* 0x0000002004067810 */ /* 0x000fc60007f5e0ff */
[----:B------:R-:W-:Y:S01]  /*0430*/  FFMA R8, R7, R8, R10 ;  /* 0x0000000807087223 */ /* 0x000fe2000000000a */
[----:B------:R-:W-:Y:S02]  /*0440*/  IADD3.X R7, PT, PT, RZ, R5, RZ, P2, !PT ;  /* 0x00000005ff077210 */ /* 0x000fe400017fe4ff */
[----:B------:R-:W-:Y:S01]  /*0450*/  LEA R18, R3, R18, 0x3 ;  /* 0x0000001203127211 */ /* 0x000fe200078e18ff */
[----:B------:R-:W-:-:S04]  /*0460*/  FFMA R9, R9, R12, R8 ;  /* 0x0000000c09097223 */ /* 0x000fc80000000008 */
[----:B--2---:R-:W-:-:S04]  /*0470*/  FFMA R16, R16, R15, R9 ;  /* 0x0000000f10107223 */ /* 0x004fc80000000009 */
[----:B------:R-:W-:Y:S01]  /*0480*/  FFMA R24, R11, R24, R16 ;  /* 0x000000180b187223 */ /* 0x000fe20000000010 */
[----:B------:R-:W-:Y:S06]  /*0490*/  @P1 BRA `(.L_x_2) ;  /* 0xfffffffc005c1947 */ /* 0x000fec000383ffff */
.L_x_1:
[----:B------:R-:W-:Y:S05]  /*04a0*/  @!P0 BRA `(.L_x_0) ;  /* 0x0000000000fc8947 */ /* 0x000fea0003800000 */
[----:B------:R-:W-:Y:S02]  /*04b0*/  ISETP.GE.U32.AND P1, PT, R27, 0x4, PT ;  /* 0x000000041b00780c */ /* 0x000fe40003f26070 */
[----:B------:R-:W-:-:S04]  /*04c0*/  LOP3.LUT R16, R2, 0x3, RZ, 0xc0, !PT ;  /* 0x0000000302107812 */ /* 0x000fc800078ec0ff */
[----:B------:R-:W-:-:S07]  /*04d0*/  ISETP.NE.AND P0, PT, R16, RZ, PT ;  /* 0x000000ff1000720c */ /* 0x000fce0003f05270 */
[----:B------:R-:W-:Y:S06]  /*04e0*/  @!P1 BRA `(.L_x_3) ;  /* 0x00000000006c9947 */ /* 0x000fec0003800000 */
[----:B------:R-:W0:Y:S01]  /*04f0*/  LDC.64 R6, c[0x0][0x388] ;  /* 0x0000e200ff067b82 */ /* 0x000e220000000a00 */
[----:B------:R-:W1:Y:S01]  /*0500*/  LDCU.64 UR6, c[0x0][0x380] ;  /* 0x00007000ff0677ac */ /* 0x000e620008000a00 */
[----:B------:R-:W-:Y:S01]  /*0510*/  IMAD R9, R21, R3, R0 ;  /* 0x0000000315097224 */ /* 0x000fe200078e0200 */
[CC--:B------:R-:W-:Y:S02]  /*0520*/  IADD3 R5, PT, PT, R20.reuse, R21.reuse, RZ ;  /* 0x0000001514057210 */ /* 0x0c0fe40007ffe0ff */
[----:B------:R-:W-:-:S03]  /*0530*/  IADD3 R10, P1, PT, R20, R21, RZ ;  /* 0x00000015140a7210 */ /* 0x000fc60007f3e0ff */
[----:B------:R-:W2:Y:S01]  /*0540*/  LDC.64 R14, c[0x0][0x380] ;  /* 0x0000e000ff0e7b82 */ /* 0x000ea20000000a00 */
[----:B0-----:R-:W-:-:S04]  /*0550*/  IMAD.WIDE R6, R9, 0x4, R6 ;  /* 0x0000000409067825 */ /* 0x001fc800078e0206 */
[----:B------:R-:W-:Y:S02]  /*0560*/  IMAD.WIDE R8, R3, 0x4, R6 ;  /* 0x0000000403087825 */ /* 0x000fe400078e0206 */
[----:B------:R-:W3:Y:S02]  /*0570*/  LDG.E R6, desc[UR4][R6.64] ;  /* 0x0000000406067981 */ /* 0x000ee4000c1e1900 */
[----:B--2---:R-:W-:Y:S01]  /*0580*/  IMAD.WIDE.U32 R14, R5, 0x4, R14 ;  /* 0x00000004050e7825 */ /* 0x004fe200078e000e */
[----:B------:R-:W-:Y:S02]  /*0590*/  IADD3.X R5, PT, PT, RZ, RZ, RZ, P1, !PT ;  /* 0x000000ffff057210 */ /* 0x000fe40000ffe4ff */
[----:B-1----:R-:W-:-:S03]  /*05a0*/  LEA R4, P1, R10, UR6, 0x2 ;  /* 0x000000060a047c11 */ /* 0x002fc6000f8210ff */
[----:B------:R-:W3:Y:S01]  /*05b0*/  LDG.E R15, desc[UR4][R14.64] ;  /* 0x000000040e0f7981 */ /* 0x000ee2000c1e1900 */
[----:B------:R-:W-:Y:S01]  /*05c0*/  LEA.HI.X R5, R10, UR7, R5, 0x2, P1 ;  /* 0x000000070a057c11 */ /* 0x000fe200088f1405 */
[C---:B------:R-:W-:Y:S02]  /*05d0*/  IMAD.WIDE R10, R3.reuse, 0x4, R8 ;  /* 0x00000004030a7825 */ /* 0x040fe400078e0208 */
[----:B------:R-:W2:Y:S04]  /*05e0*/  LDG.E R8, desc[UR4][R8.64] ;  /* 0x0000000408087981 */ /* 0x000ea8000c1e1900 */
[----:B------:R-:W2:Y:S01]  /*05f0*/  LDG.E R17, desc[UR4][R4.64+0x4] ;  /* 0x0000040404117981 */ /* 0x000ea2000c1e1900 */
[----:B------:R-:W-:-:S03]  /*0600*/  IMAD.WIDE R12, R3, 0x4, R10 ;  /* 0x00000004030c7825 */ /* 0x000fc600078e020a */
[----:B------:R-:W4:Y:S04]  /*0610*/  LDG.E R22, desc[UR4][R10.64] ;  /* 0x000000040a167981 */ /* 0x000f28000c1e1900 */
[----:B------:R-:W4:Y:S04]  /*0620*/  LDG.E R18, desc[UR4][R4.64+0x8] ;  /* 0x0000080404127981 */ /* 0x000f28000c1e1900 */
[----:B------:R-:W5:Y:S04]  /*0630*/  LDG.E R26, desc[UR4][R4.64+0xc] ;  /* 0x00000c04041a7981 */ /* 0x000f68000c1e1900 */
[----:B------:R-:W5:Y:S01]  /*0640*/  LDG.E R12, desc[UR4][R12.64] ;  /* 0x000000040c0c7981 */ /* 0x000f62000c1e1900 */
[----:B------:R-:W-:Y:S01]  /*0650*/  IADD3 R21, PT, PT, R21, 0x4, RZ ;  /* 0x0000000415157810 */ /* 0x000fe20007ffe0ff */
[----:B---3--:R-:W-:-:S04]  /*0660*/  FFMA R24, R15, R6, R24 ;  /* 0x000000060f187223 */ /* 0x008fc80000000018 */
[----:B--2---:R-:W-:-:S04]  /*0670*/  FFMA R17, R17, R8, R24 ;  /* 0x0000000811117223 */ /* 0x004fc80000000018 */
[----:B----4-:R-:W-:-:S04]  /*0680*/  FFMA R17, R18, R22, R17 ;  /* 0x0000001612117223 */ /* 0x010fc80000000011 */
[----:B-----5:R-:W-:-:S07]  /*0690*/  FFMA R24, R26, R12, R17 ;  /* 0x0000000c1a187223 */ /* 0x020fce0000000011 */
.L_x_3:
[----:B------:R-:W-:Y:S05]  /*06a0*/  @!P0 BRA `(.L_x_0) ;  /* 0x00000000007c8947 */ /* 0x000fea0003800000 */
[----:B------:R-:W-:Y:S01]  /*06b0*/  ISETP.NE.AND P1, PT, R16, 0x1, PT ;  /* 0x000000011000780c */ /* 0x000fe20003f25270 */
[----:B------:R-:W0:Y:S01]  /*06c0*/  LDC.64 R12, c[0x0][0x380] ;  /* 0x0000e000ff0c7b82 */ /* 0x000e220000000a00 */
[----:B------:R-:W-:-:S04]  /*06d0*/  LOP3.LUT R2, R2, 0x1, RZ, 0xc0, !PT ;  /* 0x0000000102027812 */ /* 0x000fc800078ec0ff */
[----:B------:R-:W-:-:S03]  /*06e0*/  ISETP.NE.U32.AND P0, PT, R2, 0x1, PT ;  /* 0x000000010200780c */ /* 0x000fc60003f05070 */
[----:B------:R-:W1:Y:S04]  /*06f0*/  LDC.64 R10, c[0x0][0x388] ;  /* 0x0000e200ff0a7b82 */ /* 0x000e680000000a00 */
[CC--:B------:R-:W-:Y:S02]  /*0700*/  @P1 IADD3 R15, PT, PT, R20.reuse, R21.reuse, RZ ;  /* 0x00000015140f1210 */ /* 0x0c0fe40007ffe0ff */
[----:B------:R-:W-:Y:S02]  /*0710*/  @P1 IADD3 R2, P2, PT, R20, R21, RZ ;  /* 0x0000001514021210 */ /* 0x000fe40007f5e0ff */
[----:B------:R-:W2:Y:S02]  /*0720*/  @P1 LDC.64 R4, c[0x0][0x380] ;  /* 0x0000e000ff041b82 */ /* 0x000ea40000000a00 */
[----:B------:R-:W-:-:S06]  /*0730*/  @P1 IADD3.X R14, PT, PT, RZ, RZ, RZ, P2, !PT ;  /* 0x000000ffff0e1210 */ /* 0x000fcc00017fe4ff */
[----:B------:R-:W3:Y:S01]  /*0740*/  LDC.64 R6, c[0x0][0x380] ;  /* 0x0000e000ff067b82 */ /* 0x000ee20000000a00 */
[----:B0-----:R-:W-:-:S04]  /*0750*/  @P1 IMAD.WIDE.U32 R12, R15, 0x4, R12 ;  /* 0x000000040f0c1825 */ /* 0x001fc800078e000c */
[C---:B------:R-:W-:Y:S01]  /*0760*/  @P1 IMAD R15, R21.reuse, R3, R0 ;  /* 0x00000003150f1224 */ /* 0x040fe200078e0200 */
[----:B------:R-:W-:Y:S01]  /*0770*/  @P1 IADD3 R21, PT, PT, R21, 0x2, RZ ;  /* 0x0000000215151810 */ /* 0x000fe20007ffe0ff */
[----:B------:R-:W4:Y:S01]  /*0780*/  @P1 LDG.E R13, desc[UR4][R12.64] ;  /* 0x000000040c0d1981 */ /* 0x000f22000c1e1900 */
[----:B------:R-:W0:Y:S01]  /*0790*/  LDC.64 R8, c[0x0][0x388] ;  /* 0x0000e200ff087b82 */ /* 0x000e220000000a00 */
[----:B-1----:R-:W-:Y:S01]  /*07a0*/  @P1 IMAD.WIDE R10, R15, 0x4, R10 ;  /* 0x000000040f0a1825 */ /* 0x002fe200078e020a */
[----:B------:R-:W-:Y:S02]  /*07b0*/  @!P0 IADD3 R17, PT, PT, R20, R21, RZ ;  /* 0x0000001514118210 */ /* 0x000fe40007ffe0ff */
[----:B--2---:R-:W-:Y:S01]  /*07c0*/  @P1 LEA R4, P2, R2, R4, 0x2 ;  /* 0x0000000402041211 */ /* 0x004fe200078410ff */
[----:B------:R-:W-:-:S03]  /*07d0*/  @!P0 IMAD R21, R21, R3, R0 ;  /* 0x0000000315158224 */ /* 0x000fc600078e0200 */
[----:B------:R-:W-:Y:S01]  /*07e0*/  @P1 LEA.HI.X R5, R2, R5, R14, 0x2, P2 ;  /* 0x0000000502051211 */ /* 0x000fe200010f140e */
[----:B------:R-:W-:Y:S01]  /*07f0*/  @P1 IMAD.WIDE R14, R3, 0x4, R10 ;  /* 0x00000004030e1825 */ /* 0x000fe200078e020a */
[----:B------:R-:W4:Y:S03]  /*0800*/  @P1 LDG.E R2, desc[UR4][R10.64] ;  /* 0x000000040a021981 */ /* 0x000f26000c1e1900 */
[----:B---3--:R-:W-:Y:S01]  /*0810*/  @!P0 IMAD.WIDE.U32 R6, R17, 0x4, R6 ;  /* 0x0000000411068825 */ /* 0x008fe200078e0006 */
[----:B------:R-:W2:Y:S04]  /*0820*/  @P1 LDG.E R5, desc[UR4][R4.64+0x4] ;  /* 0x0000040404051981 */ /* 0x000ea8000c1e1900 */
[----:B------:R-:W2:Y:S01]  /*0830*/  @P1 LDG.E R14, desc[UR4][R14.64] ;  /* 0x000000040e0e1981 */ /* 0x000ea2000c1e1900 */
[----:B0-----:R-:W-:-:S03]  /*0840*/  @!P0 IMAD.WIDE R8, R21, 0x4, R8 ;  /* 0x0000000415088825 */ /* 0x001fc600078e0208 */
[----:B------:R-:W3:Y:S04]  /*0850*/  @!P0 LDG.E R7, desc[UR4][R6.64] ;  /* 0x0000000406078981 */ /* 0x000ee8000c1e1900 */
[----:B------:R-:W3:Y:S01]  /*0860*/  @!P0 LDG.E R8, desc[UR4][R8.64] ;  /* 0x0000000408088981 */ /* 0x000ee2000c1e1900 */
[----:B----4-:R-:W-:-:S04]  /*0870*/  @P1 FFMA R2, R13, R2, R24 ;  /* 0x000000020d021223 */ /* 0x010fc80000000018 */
[----:B--2---:R-:W-:-:S04]  /*0880*/  @P1 FFMA R24, R5, R14, R2 ;  /* 0x0000000e05181223 */ /* 0x004fc80000000002 */
[----:B---3--:R-:W-:-:S07]  /*0890*/  @!P0 FFMA R24, R7, R8, R24 ;  /* 0x0000000807188223 */ /* 0x008fce0000000018 */
.L_x_0:
[----:B------:R-:W0:Y:S01]  /*08a0*/  LDC.64 R4, c[0x0][0x390] ;  /* 0x0000e400ff047b82 */ /* 0x000e220000000a00 */
[----:B------:R-:W-:-:S04]  /*08b0*/  IMAD R3, R19, R3, R0 ;  /* 0x0000000313037224 */ /* 0x000fc800078e0200 */
[----:B0-----:R-:W-:-:S05]  /*08c0*/  IMAD.WIDE R2, R3, 0x4, R4 ;  /* 0x0000000403027825 */ /* 0x001fca00078e0204 */
[----:B------:R-:W-:Y:S01]  /*08d0*/  STG.E desc[UR4][R2.64], R24 ;  /* 0x0000001802007986 */ /* 0x000fe2000c101904 */
[----:B------:R-:W-:Y:S05]  /*08e0*/  EXIT ;  /* 0x000000000000794d */ /* 0x000fea0003800000 */
.L_x_4:
[----:B------:R-:W-:-:S00]  /*08f0*/  BRA `(.L_x_4) ;  /* 0xfffffffc00fc7947 */ /* 0x000fc0000383ffff */
[----:B------:R-:W-:-:S00]  /*0900*/  NOP ;  /* 0x0000000000007918 */ /* 0x000fc00000000000 */
[----:B------:R-:W-:-:S00]  /*0910*/  NOP ;  /* 0x0000000000007918 */ /* 0x000fc00000000000 */
[----:B------:R-:W-:-:S00]  /*0920*/  NOP ;  /* 0x0000000000007918 */ /* 0x000fc00000000000 */
[----:B------:R-:W-:-:S00]  /*0930*/  NOP ;  /* 0x0000000000007918 */ /* 0x000fc00000000000 */
[----:B------:R-:W-:-:S00]  /*0940*/  NOP ;  /* 0x0000000000007918 */ /* 0x000fc00000000000 */
[----:B------:R-:W-:-:S00]  /*0950*/  NOP ;  /* 0x0000000000007918 */ /* 0x000fc00000000000 */
[----:B------:R-:W-:-:S00]  /*0960*/  NOP ;  /* 0x0000000000007918 */ /* 0x000fc00000000000 */
[----:B------:R-:W-:-:S00]  /*0970*/  NOP ;  /* 0x0000000000007918 */ /* 0x000fc00000000000 */
.L_x_5:


//--------------------- .nv.shared.reserved.0     --------------------------
	.section	.nv.shared.reserved.0,"aw",@nobits
	.weak		__nv_reservedSMEM_offset_0_alias
	.size		__nv_reservedSMEM_offset_0_alias, 0, 64
	.other		__nv_reservedSMEM_offset_0_alias,@"STO_CUDA_RESERVED_SHARED STV_DEFAULT"
__nv_reservedSMEM_offset_0_alias:
	.zero		0
	.zero		64


//--------------------- .nv.constant0._Z13matmul_kernelPfS_S_iii --------------------------
	.section	.nv.constant0._Z13matmul_kernelPfS_S_iii,"a",@progbits
	.sectionflags	@""
	.align	4
.nv.constant0._Z13matmul_kernelPfS_S_iii:
	.zero		932


//--------------------- SYMBOLS --------------------------

	.type		.nv.reservedSmem.offset0,@object
	.size		.nv.reservedSmem.offset0,0x4
